//
// Generated by NVIDIA NVVM Compiler
//
// Compiler Build ID: CL-36424714
// Cuda compilation tools, release 13.0, V13.0.88
// Based on NVVM 20.0.0
//

.version 9.0
.target sm_100
.address_size 64

	// .globl	_Z10NullKernelv

.visible .entry _Z10NullKernelv()
{


	ret;

}


// ===== COMPILED SASS (sm_100) =====

	.target	sm_100

	.elftype	@"ET_EXEC"


//--------------------- .note.nv.tkinfo           --------------------------
	.section	.note.nv.tkinfo,"",@"SHT_NOTE"
	.sectionflags	@"SHF_NOTE_NV_TKINFO"
	.tkinfo
        /*0018*/ 	.word	0x00000002
        /*0030*/ 	.string	""
        /*0030*/ 	.string	"ptxas"
        /*0030*/ 	.string	"Cuda compilation tools, release 13.0, V13.0.88"
        /*0030*/ 	.string	"Build cuda_13.0.r13.0/compiler.36424714_0"
        /*0030*/ 	.string	"-arch sm_100 -m 64 "



//--------------------- .note.nv.cuinfo           --------------------------
	.section	.note.nv.cuinfo,"",@"SHT_NOTE"
	.sectionflags	@"SHF_NOTE_NV_CUINFO"
        /*0018*/ 	.short	0x0002
        /*001a*/ 	.short	0x0064
        /*001c*/ 	.short	0x0082
	.zero		2


//--------------------- .nv.info                  --------------------------
	.section	.nv.info,"",@"SHT_CUDA_INFO"
	.align	4


	//----- nvinfo : EIATTR_REGCOUNT
	.align		4
        /*0000*/ 	.byte	0x04, 0x2f
        /*0002*/ 	.short	(.L_1 - .L_0)
	.align		4
.L_0:
        /*0004*/ 	.word	index@(_Z10NullKernelv)
        /*0008*/ 	.word	0x00000004


	//----- nvinfo : EIATTR_FRAME_SIZE
	.align		4
.L_1:
        /*000c*/ 	.byte	0x04, 0x11
        /*000e*/ 	.short	(.L_3 - .L_2)
	.align		4
.L_2:
        /*0010*/ 	.word	index@(_Z10NullKernelv)
        /*0014*/ 	.word	0x00000000


	//----- nvinfo : EIATTR_MIN_STACK_SIZE
	.align		4
.L_3:
        /*0018*/ 	.byte	0x04, 0x12
        /*001a*/ 	.short	(.L_5 - .L_4)
	.align		4
.L_4:
        /*001c*/ 	.word	index@(_Z10NullKernelv)
        /*0020*/ 	.word	0x00000000
.L_5:


//--------------------- .nv.compat                --------------------------
	.section	.nv.compat,"",@"SHT_CUDA_COMPAT_INFO"
	.align	4
        /*0000*/ 	.byte	0x02, 0x09, 0x00, 0x00, 0x02, 0x02, 0x01, 0x00, 0x02, 0x05, 0x05, 0x00, 0x03, 0x07, 0x01, 0x01
        /*0010*/ 	.byte	0x02, 0x03, 0x00, 0x00, 0x02, 0x06, 0x01, 0x00, 0x04, 0x0b, 0x08, 0x00, 0x09, 0x00, 0x00, 0x00
        /*0020*/ 	.byte	0x00, 0x00, 0x00, 0x00


//--------------------- .nv.info._Z10NullKernelv  --------------------------
	.section	.nv.info._Z10NullKernelv,"",@"SHT_CUDA_INFO"
	.sectionflags	@""
	.align	4


	//----- nvinfo : EIATTR_CUDA_API_VERSION
	.align		4
        /*0000*/ 	.byte	0x04, 0x37
        /*0002*/ 	.short	(.L_7 - .L_6)
.L_6:
        /*0004*/ 	.word	0x00000082


	//----- nvinfo : EIATTR_SPARSE_MMA_MASK
	.align		4
.L_7:
        /*0008*/ 	.byte	0x03, 0x50
        /*000a*/ 	.short	0x0000


	//----- nvinfo : EIATTR_MAXREG_COUNT
	.align		4
        /*000c*/ 	.byte	0x03, 0x1b
        /*000e*/ 	.short	0x00ff


	//----- nvinfo : EIATTR_MERCURY_ISA_VERSION
	.align		4
        /*0010*/ 	.byte	0x03, 0x5f
        /*0012*/ 	.short	0x0101


	//----- nvinfo : EIATTR_VRC_CTA_INIT_COUNT
	.align		4
        /*0014*/ 	.byte	0x02, 0x4a
	.zero		1
	.zero		1


	//----- nvinfo : EIATTR_EXIT_INSTR_OFFSETS
	.align		4
        /*0018*/ 	.byte	0x04, 0x1c
        /*001a*/ 	.short	(.L_9 - .L_8)


	//   ....[0]....
.L_8:
        /*001c*/ 	.word	0x00000010


	//----- nvinfo : EIATTR_SW_WAR
	.align		4
.L_9:
        /*0020*/ 	.byte	0x04, 0x36
        /*0022*/ 	.short	(.L_11 - .L_10)
.L_10:
        /*0024*/ 	.word	0x00000008
.L_11:


//--------------------- .nv.callgraph             --------------------------
	.section	.nv.callgraph,"",@"SHT_CUDA_CALLGRAPH"
	.align	4
	.sectionentsize	8
	.align		4
        /*0000*/ 	.word	0x00000000
	.align		4
        /*0004*/ 	.word	0xffffffff
	.align		4
        /*0008*/ 	.word	0x00000000
	.align		4
        /*000c*/ 	.word	0xfffffffe
	.align		4
        /*0010*/ 	.word	0x00000000
	.align		4
        /*0014*/ 	.word	0xfffffffd
	.align		4
        /*0018*/ 	.word	0x00000000
	.align		4
        /*001c*/ 	.word	0xfffffffc


//--------------------- .text._Z10NullKernelv     --------------------------
	.section	.text._Z10NullKernelv,"ax",@progbits
	.align	128
        .global         _Z10NullKernelv
        .type           _Z10NullKernelv,@function
        .size           _Z10NullKernelv,(.L_x_1 - _Z10NullKernelv)
        .other          _Z10NullKernelv,@"STO_CUDA_ENTRY STV_DEFAULT"
_Z10NullKernelv:
.text._Z10NullKernelv:
[----:B------:R-:W-:Y:S01]  /*0000*/  LDC R1, c[0x0][0x37c] ;  /* 0x0000df00ff017b82 */ /* 0x000fe20000000800 */
[----:B------:R-:W-:Y:S05]  /*0010*/  EXIT ;  /* 0x000000000000794d */ /* 0x000fea0003800000 */
.L_x_0:
[----:B------:R-:W-:-:S00]  /*0020*/  BRA `(.L_x_0) ;  /* 0xfffffffc00fc7947 */ /* 0x000fc0000383ffff */
[----:B------:R-:W-:-:S00]  /*0030*/  NOP ;  /* 0x0000000000007918 */ /* 0x000fc00000000000 */
        /* <DEDUP_REMOVED lines=12> */
.L_x_1:


//--------------------- .nv.shared.reserved.0     --------------------------
	.section	.nv.shared.reserved.0,"aw",@nobits
	.weak		__nv_reservedSMEM_offset_0_alias
	.size		__nv_reservedSMEM_offset_0_alias, 0, 64
	.other		__nv_reservedSMEM_offset_0_alias,@"STO_CUDA_RESERVED_SHARED STV_DEFAULT"
__nv_reservedSMEM_offset_0_alias:
	.zero		0
	.zero		64


//--------------------- .nv.constant0._Z10NullKernelv --------------------------
	.section	.nv.constant0._Z10NullKernelv,"a",@progbits
	.sectionflags	@""
	.align	4
.nv.constant0._Z10NullKernelv:
	.zero		896


//--------------------- SYMBOLS --------------------------

	.type		.nv.reservedSmem.offset0,@object
	.size		.nv.reservedSmem.offset0,0x4
